//
// Generated by NVIDIA NVVM Compiler
//
// Compiler Build ID: CL-36424714
// Cuda compilation tools, release 13.0, V13.0.88
// Based on NVVM 20.0.0
//

.version 9.0
.target sm_100
.address_size 64

	// .globl	_Z13inclusiveScanPiS_
// _ZZ13inclusiveScanPiS_E4temp has been demoted

.visible .entry _Z13inclusiveScanPiS_(
	.param .u64 .ptr .align 1 _Z13inclusiveScanPiS__param_0,
	.param .u64 .ptr .align 1 _Z13inclusiveScanPiS__param_1
)
{
	.reg .pred 	%p<9>;
	.reg .b32 	%r<39>;
	.reg .b64 	%rd<9>;
	// demoted variable
	.shared .align 4 .b8 _ZZ13inclusiveScanPiS_E4temp[80];
	ld.param.u64 	%rd2, [_Z13inclusiveScanPiS__param_0];
	ld.param.u64 	%rd1, [_Z13inclusiveScanPiS__param_1];
	cvta.to.global.u64 	%rd3, %rd2;
	mov.u32 	%r1, %tid.x;
	shl.b32 	%r2, %r1, 1;
	mul.wide.u32 	%rd4, %r2, 4;
	add.s64 	%rd5, %rd3, %rd4;
	ld.global.u32 	%r6, [%rd5];
	shl.b32 	%r3, %r1, 3;
	mov.u32 	%r7, _ZZ13inclusiveScanPiS_E4temp;
	add.s32 	%r4, %r7, %r3;
	st.shared.u32 	[%r4], %r6;
	ld.global.u32 	%r8, [%rd5+4];
	st.shared.u32 	[%r4+4], %r8;
	bar.sync 	0;
	setp.gt.u32 	%p1, %r1, 4;
	@%p1 bra 	$L__BB0_2;
	ld.shared.u32 	%r9, [%r4];
	ld.shared.u32 	%r10, [%r4+4];
	add.s32 	%r11, %r10, %r9;
	st.shared.u32 	[%r4+4], %r11;
$L__BB0_2:
	bar.sync 	0;
	setp.gt.u32 	%p2, %r1, 1;
	shl.b32 	%r12, %r1, 4;
	add.s32 	%r14, %r7, %r12;
	add.s32 	%r5, %r14, 8;
	@%p2 bra 	$L__BB0_4;
	ld.shared.u32 	%r15, [%r5+-4];
	add.s32 	%r16, %r4, %r3;
	ld.shared.u32 	%r17, [%r16+12];
	add.s32 	%r18, %r17, %r15;
	st.shared.u32 	[%r16+12], %r18;
$L__BB0_4:
	bar.sync 	0;
	setp.ne.s32 	%p3, %r1, 0;
	@%p3 bra 	$L__BB0_6;
	ld.shared.u32 	%r19, [_ZZ13inclusiveScanPiS_E4temp+12];
	ld.shared.u32 	%r20, [_ZZ13inclusiveScanPiS_E4temp+28];
	add.s32 	%r21, %r20, %r19;
	st.shared.u32 	[_ZZ13inclusiveScanPiS_E4temp+28], %r21;
	mov.b32 	%r22, 0;
	st.shared.u32 	[_ZZ13inclusiveScanPiS_E4temp+76], %r22;
$L__BB0_6:
	setp.ne.s32 	%p4, %r1, 0;
	bar.sync 	0;
	@%p4 bra 	$L__BB0_8;
	ld.shared.u32 	%r23, [_ZZ13inclusiveScanPiS_E4temp+12];
	ld.shared.u32 	%r24, [_ZZ13inclusiveScanPiS_E4temp+28];
	st.shared.u32 	[_ZZ13inclusiveScanPiS_E4temp+12], %r24;
	add.s32 	%r25, %r24, %r23;
	st.shared.u32 	[_ZZ13inclusiveScanPiS_E4temp+28], %r25;
$L__BB0_8:
	setp.gt.u32 	%p5, %r1, 1;
	bar.sync 	0;
	@%p5 bra 	$L__BB0_10;
	ld.shared.u32 	%r26, [%r5+-4];
	add.s32 	%r27, %r4, %r3;
	ld.shared.u32 	%r28, [%r27+12];
	st.shared.u32 	[%r5+-4], %r28;
	add.s32 	%r29, %r28, %r26;
	st.shared.u32 	[%r27+12], %r29;
$L__BB0_10:
	bar.sync 	0;
	setp.gt.u32 	%p6, %r1, 3;
	@%p6 bra 	$L__BB0_12;
	ld.shared.u32 	%r30, [%r4];
	ld.shared.u32 	%r31, [%r4+4];
	st.shared.u32 	[%r4], %r31;
	add.s32 	%r32, %r31, %r30;
	st.shared.u32 	[%r4+4], %r32;
$L__BB0_12:
	bar.sync 	0;
	setp.gt.u32 	%p7, %r1, 7;
	@%p7 bra 	$L__BB0_14;
	ld.shared.u32 	%r33, [_ZZ13inclusiveScanPiS_E4temp+-4];
	shl.b32 	%r34, %r33, 1;
	st.shared.u32 	[_ZZ13inclusiveScanPiS_E4temp+-4], %r34;
$L__BB0_14:
	bar.sync 	0;
	setp.gt.u32 	%p8, %r1, 15;
	@%p8 bra 	$L__BB0_16;
	ld.shared.u32 	%r35, [_ZZ13inclusiveScanPiS_E4temp+-4];
	shl.b32 	%r36, %r35, 1;
	st.shared.u32 	[_ZZ13inclusiveScanPiS_E4temp+-4], %r36;
$L__BB0_16:
	cvta.to.global.u64 	%rd6, %rd1;
	bar.sync 	0;
	ld.shared.u32 	%r37, [%r4];
	add.s64 	%rd8, %rd6, %rd4;
	st.global.u32 	[%rd8], %r37;
	ld.shared.u32 	%r38, [%r4+4];
	st.global.u32 	[%rd8+4], %r38;
	ret;

}


// ===== COMPILED SASS (sm_100) =====

	.target	sm_100

	.elftype	@"ET_EXEC"


//--------------------- .note.nv.tkinfo           --------------------------
	.section	.note.nv.tkinfo,"",@"SHT_NOTE"
	.sectionflags	@"SHF_NOTE_NV_TKINFO"
	.tkinfo
        /*0018*/ 	.word	0x00000002
        /*0030*/ 	.string	""
        /*0030*/ 	.string	"ptxas"
        /*0030*/ 	.string	"Cuda compilation tools, release 13.0, V13.0.88"
        /*0030*/ 	.string	"Build cuda_13.0.r13.0/compiler.36424714_0"
        /*0030*/ 	.string	"-arch sm_100 -m 64 "



//--------------------- .note.nv.cuinfo           --------------------------
	.section	.note.nv.cuinfo,"",@"SHT_NOTE"
	.sectionflags	@"SHF_NOTE_NV_CUINFO"
        /*0018*/ 	.short	0x0002
        /*001a*/ 	.short	0x0064
        /*001c*/ 	.short	0x0082
	.zero		2


//--------------------- .nv.info                  --------------------------
	.section	.nv.info,"",@"SHT_CUDA_INFO"
	.align	4


	//----- nvinfo : EIATTR_REGCOUNT
	.align		4
        /*0000*/ 	.byte	0x04, 0x2f
        /*0002*/ 	.short	(.L_1 - .L_0)
	.align		4
.L_0:
        /*0004*/ 	.word	index@(_Z13inclusiveScanPiS_)
        /*0008*/ 	.word	0x00000012


	//----- nvinfo : EIATTR_FRAME_SIZE
	.align		4
.L_1:
        /*000c*/ 	.byte	0x04, 0x11
        /*000e*/ 	.short	(.L_3 - .L_2)
	.align		4
.L_2:
        /*0010*/ 	.word	index@(_Z13inclusiveScanPiS_)
        /*0014*/ 	.word	0x00000000


	//----- nvinfo : EIATTR_MIN_STACK_SIZE
	.align		4
.L_3:
        /*0018*/ 	.byte	0x04, 0x12
        /*001a*/ 	.short	(.L_5 - .L_4)
	.align		4
.L_4:
        /*001c*/ 	.word	index@(_Z13inclusiveScanPiS_)
        /*0020*/ 	.word	0x00000000
.L_5:


//--------------------- .nv.compat                --------------------------
	.section	.nv.compat,"",@"SHT_CUDA_COMPAT_INFO"
	.align	4
        /*0000*/ 	.byte	0x02, 0x09, 0x00, 0x00, 0x02, 0x02, 0x01, 0x00, 0x02, 0x05, 0x05, 0x00, 0x03, 0x07, 0x01, 0x01
        /*0010*/ 	.byte	0x02, 0x03, 0x00, 0x00, 0x02, 0x06, 0x01, 0x00, 0x04, 0x0b, 0x08, 0x00, 0x09, 0x00, 0x00, 0x00
        /*0020*/ 	.byte	0x00, 0x00, 0x00, 0x00


//--------------------- .nv.info._Z13inclusiveScanPiS_ --------------------------
	.section	.nv.info._Z13inclusiveScanPiS_,"",@"SHT_CUDA_INFO"
	.sectionflags	@""
	.align	4


	//----- nvinfo : EIATTR_CUDA_API_VERSION
	.align		4
        /*0000*/ 	.byte	0x04, 0x37
        /*0002*/ 	.short	(.L_7 - .L_6)
.L_6:
        /*0004*/ 	.word	0x00000082


	//----- nvinfo : EIATTR_KPARAM_INFO
	.align		4
.L_7:
        /*0008*/ 	.byte	0x04, 0x17
        /*000a*/ 	.short	(.L_9 - .L_8)
.L_8:
        /*000c*/ 	.word	0x00000000
        /*0010*/ 	.short	0x0001
        /*0012*/ 	.short	0x0008
        /*0014*/ 	.byte	0x00, 0xf5, 0x21, 0x00


	//----- nvinfo : EIATTR_KPARAM_INFO
	.align		4
.L_9:
        /*0018*/ 	.byte	0x04, 0x17
        /*001a*/ 	.short	(.L_11 - .L_10)
.L_10:
        /*001c*/ 	.word	0x00000000
        /*0020*/ 	.short	0x0000
        /*0022*/ 	.short	0x0000
        /*0024*/ 	.byte	0x00, 0xf5, 0x21, 0x00


	//----- nvinfo : EIATTR_SPARSE_MMA_MASK
	.align		4
.L_11:
        /*0028*/ 	.byte	0x03, 0x50
        /*002a*/ 	.short	0x0000


	//----- nvinfo : EIATTR_MAXREG_COUNT
	.align		4
        /*002c*/ 	.byte	0x03, 0x1b
        /*002e*/ 	.short	0x00ff


	//----- nvinfo : EIATTR_NUM_BARRIERS
	.align		4
        /*0030*/ 	.byte	0x02, 0x4c
        /*0032*/ 	.byte	0x01
	.zero		1


	//----- nvinfo : EIATTR_MERCURY_ISA_VERSION
	.align		4
        /*0034*/ 	.byte	0x03, 0x5f
        /*0036*/ 	.short	0x0101


	//----- nvinfo : EIATTR_VRC_CTA_INIT_COUNT
	.align		4
        /*0038*/ 	.byte	0x02, 0x4a
	.zero		1
	.zero		1


	//----- nvinfo : EIATTR_EXIT_INSTR_OFFSETS
	.align		4
        /*003c*/ 	.byte	0x04, 0x1c
        /*003e*/ 	.short	(.L_13 - .L_12)


	//   ....[0]....
.L_12:
        /*0040*/ 	.word	0x00000440


	//----- nvinfo : EIATTR_CBANK_PARAM_SIZE
	.align		4
.L_13:
        /*0044*/ 	.byte	0x03, 0x19
        /*0046*/ 	.short	0x0010


	//----- nvinfo : EIATTR_PARAM_CBANK
	.align		4
        /*0048*/ 	.byte	0x04, 0x0a
        /*004a*/ 	.short	(.L_15 - .L_14)
	.align		4
.L_14:
        /*004c*/ 	.word	index@(.nv.constant0._Z13inclusiveScanPiS_)
        /*0050*/ 	.short	0x0380
        /*0052*/ 	.short	0x0010


	//----- nvinfo : EIATTR_SW_WAR
	.align		4
.L_15:
        /*0054*/ 	.byte	0x04, 0x36
        /*0056*/ 	.short	(.L_17 - .L_16)
.L_16:
        /*0058*/ 	.word	0x00000008
.L_17:


//--------------------- .nv.callgraph             --------------------------
	.section	.nv.callgraph,"",@"SHT_CUDA_CALLGRAPH"
	.align	4
	.sectionentsize	8
	.align		4
        /*0000*/ 	.word	0x00000000
	.align		4
        /*0004*/ 	.word	0xffffffff
	.align		4
        /*0008*/ 	.word	0x00000000
	.align		4
        /*000c*/ 	.word	0xfffffffe
	.align		4
        /*0010*/ 	.word	0x00000000
	.align		4
        /*0014*/ 	.word	0xfffffffd
	.align		4
        /*0018*/ 	.word	0x00000000
	.align		4
        /*001c*/ 	.word	0xfffffffc


//--------------------- .text._Z13inclusiveScanPiS_ --------------------------
	.section	.text._Z13inclusiveScanPiS_,"ax",@progbits
	.align	128
        .global         _Z13inclusiveScanPiS_
        .type           _Z13inclusiveScanPiS_,@function
        .size           _Z13inclusiveScanPiS_,(.L_x_1 - _Z13inclusiveScanPiS_)
        .other          _Z13inclusiveScanPiS_,@"STO_CUDA_ENTRY STV_DEFAULT"
_Z13inclusiveScanPiS_:
.text._Z13inclusiveScanPiS_:
[----:B------:R-:W-:Y:S01]  /*0000*/  LDC R1, c[0x0][0x37c] ;  /* 0x0000df00ff017b82 */ /* 0x000fe20000000800 */
[----:B------:R-:W0:Y:S07]  /*0010*/  S2R R2, SR_TID.X ;  /* 0x0000000000027919 */ /* 0x000e2e0000002100 */
[----:B------:R-:W1:Y:S01]  /*0020*/  LDC.64 R4, c[0x0][0x380] ;  /* 0x0000e000ff047b82 */ /* 0x000e620000000a00 */
[----:B------:R-:W2:Y:S01]  /*0030*/  LDCU.64 UR6, c[0x0][0x358] ;  /* 0x00006b00ff0677ac */ /* 0x000ea20008000a00 */
[----:B0-----:R-:W-:-:S04]  /*0040*/  IMAD.SHL.U32 R0, R2, 0x2, RZ ;  /* 0x0000000202007824 */ /* 0x001fc800078e00ff */
[----:B-1----:R-:W-:-:S05]  /*0050*/  IMAD.WIDE.U32 R4, R0, 0x4, R4 ;  /* 0x0000000400047825 */ /* 0x002fca00078e0004 */
[----:B--2---:R-:W2:Y:S04]  /*0060*/  LDG.E R6, desc[UR6][R4.64] ;  /* 0x0000000604067981 */ /* 0x004ea8000c1e1900 */
[----:B------:R0:W2:Y:S01]  /*0070*/  LDG.E R7, desc[UR6][R4.64+0x4] ;  /* 0x0000040604077981 */ /* 0x0000a2000c1e1900 */
[----:B------:R-:W1:Y:S01]  /*0080*/  S2UR UR5, SR_CgaCtaId ;  /* 0x00000000000579c3 */ /* 0x000e620000008800 */
[----:B------:R-:W-:Y:S01]  /*0090*/  UMOV UR4, 0x400 ;  /* 0x0000040000047882 */ /* 0x000fe20000000000 */
[C---:B------:R-:W-:Y:S02]  /*00a0*/  ISETP.GT.U32.AND P0, PT, R2.reuse, 0x4, PT ;  /* 0x000000040200780c */ /* 0x040fe40003f04070 */
[----:B------:R-:W-:Y:S01]  /*00b0*/  ISETP.GT.U32.AND P1, PT, R2, 0x1, PT ;  /* 0x000000010200780c */ /* 0x000fe20003f24070 */
[----:B-1----:R-:W-:-:S06]  /*00c0*/  ULEA UR4, UR5, UR4, 0x18 ;  /* 0x0000000405047291 */ /* 0x002fcc000f8ec0ff */
[C---:B------:R-:W-:Y:S02]  /*00d0*/  LEA R3, R2.reuse, UR4, 0x3 ;  /* 0x0000000402037c11 */ /* 0x040fe4000f8e18ff */
[----:B0-----:R-:W-:-:S04]  /*00e0*/  LEA R4, R2, UR4, 0x4 ;  /* 0x0000000402047c11 */ /* 0x001fc8000f8e20ff */
[----:B------:R-:W-:Y:S01]  /*00f0*/  @!P1 LEA R13, R2, R3, 0x3 ;  /* 0x00000003020d9211 */ /* 0x000fe200078e18ff */
[----:B--2---:R-:W-:Y:S01]  /*0100*/  STS.64 [R3], R6 ;  /* 0x0000000603007388 */ /* 0x004fe20000000a00 */
[----:B------:R-:W-:Y:S06]  /*0110*/  BAR.SYNC.DEFER_BLOCKING 0x0 ;  /* 0x0000000000007b1d */ /* 0x000fec0000010000 */
[----:B------:R-:W0:Y:S02]  /*0120*/  @!P0 LDS.64 R8, [R3] ;  /* 0x0000000003088984 */ /* 0x000e240000000a00 */
[----:B0-----:R-:W-:-:S02]  /*0130*/  @!P0 IMAD.IADD R8, R8, 0x1, R9 ;  /* 0x0000000108088824 */ /* 0x001fc400078e0209 */
[----:B------:R-:W-:-:S03]  /*0140*/  @!P1 IMAD R9, R2, 0x8, R3 ;  /* 0x0000000802099824 */ /* 0x000fc600078e0203 */
[----:B------:R-:W-:Y:S01]  /*0150*/  @!P0 STS [R3+0x4], R8 ;  /* 0x0000040803008388 */ /* 0x000fe20000000800 */
[----:B------:R-:W-:Y:S01]  /*0160*/  BAR.SYNC.DEFER_BLOCKING 0x0 ;  /* 0x0000000000007b1d */ /* 0x000fe20000010000 */
[----:B------:R-:W-:-:S05]  /*0170*/  ISETP.NE.AND P0, PT, R2, RZ, PT ;  /* 0x000000ff0200720c */ /* 0x000fca0003f05270 */
[----:B------:R-:W-:Y:S04]  /*0180*/  @!P1 LDS R5, [R4+0x4] ;  /* 0x0000040004059984 */ /* 0x000fe80000000800 */
[----:B------:R-:W0:Y:S02]  /*0190*/  @!P1 LDS R10, [R9+0xc] ;  /* 0x00000c00090a9984 */ /* 0x000e240000000800 */
[----:B0-----:R-:W-:-:S05]  /*01a0*/  @!P1 IADD3 R10, PT, PT, R5, R10, RZ ;  /* 0x0000000a050a9210 */ /* 0x001fca0007ffe0ff */
[----:B------:R-:W-:Y:S01]  /*01b0*/  @!P1 STS [R9+0xc], R10 ;  /* 0x00000c0a09009388 */ /* 0x000fe20000000800 */
[----:B------:R-:W-:Y:S06]  /*01c0*/  BAR.SYNC.DEFER_BLOCKING 0x0 ;  /* 0x0000000000007b1d */ /* 0x000fec0000010000 */
[----:B------:R-:W-:Y:S04]  /*01d0*/  @!P0 LDS R5, [UR4+0xc] ;  /* 0x00000c04ff058984 */ /* 0x000fe80008000800 */
[----:B------:R-:W0:Y:S04]  /*01e0*/  @!P0 LDS R6, [UR4+0x1c] ;  /* 0x00001c04ff068984 */ /* 0x000e280008000800 */
[----:B------:R-:W-:Y:S01]  /*01f0*/  @!P0 STS [UR4+0x4c], RZ ;  /* 0x00004cffff008988 */ /* 0x000fe20008000804 */
[----:B0-----:R-:W-:-:S05]  /*0200*/  @!P0 IMAD.IADD R5, R5, 0x1, R6 ;  /* 0x0000000105058824 */ /* 0x001fca00078e0206 */
[----:B------:R-:W-:Y:S01]  /*0210*/  @!P0 STS [UR4+0x1c], R5 ;  /* 0x00001c05ff008988 */ /* 0x000fe20008000804 */
[----:B------:R-:W-:Y:S06]  /*0220*/  BAR.SYNC.DEFER_BLOCKING 0x0 ;  /* 0x0000000000007b1d */ /* 0x000fec0000010000 */
[----:B------:R-:W-:Y:S04]  /*0230*/  @!P0 LDS R6, [UR4+0xc] ;  /* 0x00000c04ff068984 */ /* 0x000fe80008000800 */
[----:B------:R-:W0:Y:S02]  /*0240*/  @!P0 LDS R7, [UR4+0x1c] ;  /* 0x00001c04ff078984 */ /* 0x000e240008000800 */
[----:B0-----:R-:W-:-:S02]  /*0250*/  @!P0 IMAD.IADD R6, R6, 0x1, R7 ;  /* 0x0000000106068824 */ /* 0x001fc400078e0207 */
[----:B------:R-:W-:Y:S04]  /*0260*/  @!P0 STS [UR4+0xc], R7 ;  /* 0x00000c07ff008988 */ /* 0x000fe80008000804 */
[----:B------:R-:W-:Y:S01]  /*0270*/  @!P0 STS [UR4+0x1c], R6 ;  /* 0x00001c06ff008988 */ /* 0x000fe20008000804 */
[----:B------:R-:W-:Y:S01]  /*0280*/  BAR.SYNC.DEFER_BLOCKING 0x0 ;  /* 0x0000000000007b1d */ /* 0x000fe20000010000 */
[----:B------:R-:W-:-:S05]  /*0290*/  ISETP.GT.U32.AND P0, PT, R2, 0x3, PT ;  /* 0x000000030200780c */ /* 0x000fca0003f04070 */
[----:B------:R-:W-:Y:S04]  /*02a0*/  @!P1 LDS R8, [R4+0x4] ;  /* 0x0000040004089984 */ /* 0x000fe80000000800 */
[----:B------:R-:W0:Y:S02]  /*02b0*/  @!P1 LDS R9, [R13+0xc] ;  /* 0x00000c000d099984 */ /* 0x000e240000000800 */
[----:B0-----:R-:W-:Y:S02]  /*02c0*/  @!P1 IMAD.IADD R8, R8, 0x1, R9 ;  /* 0x0000000108089824 */ /* 0x001fe400078e0209 */
[----:B------:R-:W-:Y:S04]  /*02d0*/  @!P1 STS [R4+0x4], R9 ;  /* 0x0000040904009388 */ /* 0x000fe80000000800 */
[----:B------:R-:W-:Y:S01]  /*02e0*/  @!P1 STS [R13+0xc], R8 ;  /* 0x00000c080d009388 */ /* 0x000fe20000000800 */
[----:B------:R-:W-:Y:S01]  /*02f0*/  BAR.SYNC.DEFER_BLOCKING 0x0 ;  /* 0x0000000000007b1d */ /* 0x000fe20000010000 */
[----:B------:R-:W-:-:S05]  /*0300*/  ISETP.GT.U32.AND P1, PT, R2, 0x7, PT ;  /* 0x000000070200780c */ /* 0x000fca0003f24070 */
[----:B------:R-:W0:Y:S02]  /*0310*/  @!P0 LDS.64 R10, [R3] ;  /* 0x00000000030a8984 */ /* 0x000e240000000a00 */
[----:B0-----:R-:W-:Y:S01]  /*0320*/  @!P0 IMAD.IADD R15, R10, 0x1, R11 ;  /* 0x000000010a0f8824 */ /* 0x001fe200078e020b */
[----:B------:R-:W-:-:S05]  /*0330*/  MOV R14, R11 ;  /* 0x0000000b000e7202 */ /* 0x000fca0000000f00 */
[----:B------:R-:W-:Y:S01]  /*0340*/  @!P0 STS.64 [R3], R14 ;  /* 0x0000000e03008388 */ /* 0x000fe20000000a00 */
[----:B------:R-:W-:Y:S01]  /*0350*/  BAR.SYNC.DEFER_BLOCKING 0x0 ;  /* 0x0000000000007b1d */ /* 0x000fe20000010000 */
[----:B------:R-:W-:-:S05]  /*0360*/  ISETP.GT.U32.AND P0, PT, R2, 0xf, PT ;  /* 0x0000000f0200780c */ /* 0x000fca0003f04070 */
[----:B------:R-:W0:Y:S02]  /*0370*/  @!P1 LDS R5, [UR4+-0x4] ;  /* 0xfffffc04ff059984 */ /* 0x000e240008000800 */
[----:B0-----:R-:W-:-:S05]  /*0380*/  @!P1 IMAD.SHL.U32 R2, R5, 0x2, RZ ;  /* 0x0000000205029824 */ /* 0x001fca00078e00ff */
[----:B------:R-:W-:Y:S01]  /*0390*/  @!P1 STS [UR4+-0x4], R2 ;  /* 0xfffffc02ff009988 */ /* 0x000fe20008000804 */
[----:B------:R-:W-:Y:S06]  /*03a0*/  BAR.SYNC.DEFER_BLOCKING 0x0 ;  /* 0x0000000000007b1d */ /* 0x000fec0000010000 */
[----:B------:R-:W0:Y:S02]  /*03b0*/  @!P0 LDS R4, [UR4+-0x4] ;  /* 0xfffffc04ff048984 */ /* 0x000e240008000800 */
[----:B0-----:R-:W-:Y:S02]  /*03c0*/  @!P0 SHF.L.U32 R6, R4, 0x1, RZ ;  /* 0x0000000104068819 */ /* 0x001fe400000006ff */
[----:B------:R-:W0:Y:S03]  /*03d0*/  LDC.64 R4, c[0x0][0x388] ;  /* 0x0000e200ff047b82 */ /* 0x000e260000000a00 */
[----:B------:R-:W-:Y:S05]  /*03e0*/  @!P0 STS [UR4+-0x4], R6 ;  /* 0xfffffc06ff008988 */ /* 0x000fea0008000804 */
[----:B------:R-:W-:Y:S01]  /*03f0*/  BAR.SYNC.DEFER_BLOCKING 0x0 ;  /* 0x0000000000007b1d */ /* 0x000fe20000010000 */
[----:B0-----:R-:W-:-:S05]  /*0400*/  IMAD.WIDE.U32 R4, R0, 0x4, R4 ;  /* 0x0000000400047825 */ /* 0x001fca00078e0004 */
[----:B------:R-:W0:Y:S04]  /*0410*/  LDS.64 R8, [R3] ;  /* 0x0000000003087984 */ /* 0x000e280000000a00 */
[----:B0-----:R-:W-:Y:S04]  /*0420*/  STG.E desc[UR6][R4.64], R8 ;  /* 0x0000000804007986 */ /* 0x001fe8000c101906 */
[----:B------:R-:W-:Y:S01]  /*0430*/  STG.E desc[UR6][R4.64+0x4], R9 ;  /* 0x0000040904007986 */ /* 0x000fe2000c101906 */
[----:B------:R-:W-:Y:S05]  /*0440*/  EXIT ;  /* 0x000000000000794d */ /* 0x000fea0003800000 */
.L_x_0:
[----:B------:R-:W-:-:S00]  /*0450*/  BRA `(.L_x_0) ;  /* 0xfffffffc00fc7947 */ /* 0x000fc0000383ffff */
[----:B------:R-:W-:-:S00]  /*0460*/  NOP ;  /* 0x0000000000007918 */ /* 0x000fc00000000000 */
        /* <DEDUP_REMOVED lines=9> */
.L_x_1:


//--------------------- .nv.shared._Z13inclusiveScanPiS_ --------------------------
	.section	.nv.shared._Z13inclusiveScanPiS_,"aw",@nobits
	.sectionflags	@""
	.align	4
.nv.shared._Z13inclusiveScanPiS_:
	.zero		1104


//--------------------- .nv.shared.reserved.0     --------------------------
	.section	.nv.shared.reserved.0,"aw",@nobits
	.weak		__nv_reservedSMEM_offset_0_alias
	.size		__nv_reservedSMEM_offset_0_alias, 0, 64
	.other		__nv_reservedSMEM_offset_0_alias,@"STO_CUDA_RESERVED_SHARED STV_DEFAULT"
__nv_reservedSMEM_offset_0_alias:
	.zero		0
	.zero		64


//--------------------- .nv.constant0._Z13inclusiveScanPiS_ --------------------------
	.section	.nv.constant0._Z13inclusiveScanPiS_,"a",@progbits
	.sectionflags	@""
	.align	4
.nv.constant0._Z13inclusiveScanPiS_:
	.zero		912


//--------------------- SYMBOLS --------------------------

	.type		.nv.reservedSmem.offset0,@object
	.size		.nv.reservedSmem.offset0,0x4
	.type		.nv.reservedSmem.cap,@object
	.size		.nv.reservedSmem.cap,0x4
